	.headerflags	@"EF_CUDA_TEXMODE_UNIFIED EF_CUDA_64BIT_ADDRESS EF_CUDA_ACCELERATORS EF_CUDA_SM90 EF_CUDA_VIRTUAL_SM(EF_CUDA_SM90)"
	.elftype	@"ET_EXEC"


//--------------------- .nv.info                  --------------------------
	.section	.nv.info,"",@"SHT_CUDA_INFO"
	.align	4


	//----- nvinfo : EIATTR_REGCOUNT
	.align		4
        /*0000*/ 	.byte	0x04, 0x2f
        /*0002*/ 	.short	(.L_1 - .L_0)
	.align		4
.L_0:
        /*0004*/ 	.word	index@(triton_poi_fused_add_convolution_mul_23)
        /*0008*/ 	.word	0x00000030


	//----- nvinfo : EIATTR_MIN_STACK_SIZE
	.align		4
.L_1:
        /*000c*/ 	.byte	0x04, 0x12
        /*000e*/ 	.short	(.L_3 - .L_2)
	.align		4
.L_2:
        /*0010*/ 	.word	index@(triton_poi_fused_add_convolution_mul_23)
        /*0014*/ 	.word	0x00000000


	//----- nvinfo : EIATTR_FRAME_SIZE
	.align		4
.L_3:
        /*0018*/ 	.byte	0x04, 0x11
        /*001a*/ 	.short	(.L_5 - .L_4)
	.align		4
.L_4:
        /*001c*/ 	.word	index@(triton_poi_fused_add_convolution_mul_23)
        /*0020*/ 	.word	0x00000000


	//----- nvinfo : EIATTR_MIN_STACK_SIZE
	.align		4
.L_5:
        /*0024*/ 	.byte	0x04, 0x12
        /*0026*/ 	.short	(.L_7 - .L_6)
	.align		4
.L_6:
        /*0028*/ 	.word	index@(triton_poi_fused_add_convolution_mul_23)
        /*002c*/ 	.word	0x00000000
.L_7:


//--------------------- .nv.info.triton_poi_fused_add_convolution_mul_23 --------------------------
	.section	.nv.info.triton_poi_fused_add_convolution_mul_23,"",@"SHT_CUDA_INFO"
	.sectionflags	@""
	.align	4


	//----- nvinfo : EIATTR_CUDA_API_VERSION
	.align		4
        /*0000*/ 	.byte	0x04, 0x37
        /*0002*/ 	.short	(.L_9 - .L_8)
.L_8:
        /*0004*/ 	.word	0x0000007c


	//----- nvinfo : EIATTR_KPARAM_INFO
	.align		4
.L_9:
        /*0008*/ 	.byte	0x04, 0x17
        /*000a*/ 	.short	(.L_11 - .L_10)
.L_10:
        /*000c*/ 	.word	0x00000000
        /*0010*/ 	.short	0x0009
        /*0012*/ 	.short	0x0044
        /*0014*/ 	.byte	0x00, 0xf0, 0x11, 0x00


	//----- nvinfo : EIATTR_KPARAM_INFO
	.align		4
.L_11:
        /*0018*/ 	.byte	0x04, 0x17
        /*001a*/ 	.short	(.L_13 - .L_12)
.L_12:
        /*001c*/ 	.word	0x00000000
        /*0020*/ 	.short	0x0008
        /*0022*/ 	.short	0x0040
        /*0024*/ 	.byte	0x00, 0xf0, 0x11, 0x00


	//----- nvinfo : EIATTR_KPARAM_INFO
	.align		4
.L_13:
        /*0028*/ 	.byte	0x04, 0x17
        /*002a*/ 	.short	(.L_15 - .L_14)
.L_14:
        /*002c*/ 	.word	0x00000000
        /*0030*/ 	.short	0x0007
        /*0032*/ 	.short	0x0038
        /*0034*/ 	.byte	0x00, 0xf4, 0x21, 0x00


	//----- nvinfo : EIATTR_KPARAM_INFO
	.align		4
.L_15:
        /*0038*/ 	.byte	0x04, 0x17
        /*003a*/ 	.short	(.L_17 - .L_16)
.L_16:
        /*003c*/ 	.word	0x00000000
        /*0040*/ 	.short	0x0006
        /*0042*/ 	.short	0x0030
        /*0044*/ 	.byte	0x00, 0xf4, 0x21, 0x00


	//----- nvinfo : EIATTR_KPARAM_INFO
	.align		4
.L_17:
        /*0048*/ 	.byte	0x04, 0x17
        /*004a*/ 	.short	(.L_19 - .L_18)
.L_18:
        /*004c*/ 	.word	0x00000000
        /*0050*/ 	.short	0x0005
        /*0052*/ 	.short	0x0028
        /*0054*/ 	.byte	0x00, 0xf4, 0x21, 0x00


	//----- nvinfo : EIATTR_KPARAM_INFO
	.align		4
.L_19:
        /*0058*/ 	.byte	0x04, 0x17
        /*005a*/ 	.short	(.L_21 - .L_20)
.L_20:
        /*005c*/ 	.word	0x00000000
        /*0060*/ 	.short	0x0004
        /*0062*/ 	.short	0x0020
        /*0064*/ 	.byte	0x00, 0xf4, 0x21, 0x00


	//----- nvinfo : EIATTR_KPARAM_INFO
	.align		4
.L_21:
        /*0068*/ 	.byte	0x04, 0x17
        /*006a*/ 	.short	(.L_23 - .L_22)
.L_22:
        /*006c*/ 	.word	0x00000000
        /*0070*/ 	.short	0x0003
        /*0072*/ 	.short	0x0018
        /*0074*/ 	.byte	0x00, 0xf4, 0x21, 0x00


	//----- nvinfo : EIATTR_KPARAM_INFO
	.align		4
.L_23:
        /*0078*/ 	.byte	0x04, 0x17
        /*007a*/ 	.short	(.L_25 - .L_24)
.L_24:
        /*007c*/ 	.word	0x00000000
        /*0080*/ 	.short	0x0002
        /*0082*/ 	.short	0x0010
        /*0084*/ 	.byte	0x00, 0xf4, 0x21, 0x00


	//----- nvinfo : EIATTR_KPARAM_INFO
	.align		4
.L_25:
        /*0088*/ 	.byte	0x04, 0x17
        /*008a*/ 	.short	(.L_27 - .L_26)
.L_26:
        /*008c*/ 	.word	0x00000000
        /*0090*/ 	.short	0x0001
        /*0092*/ 	.short	0x0008
        /*0094*/ 	.byte	0x00, 0xf4, 0x21, 0x00


	//----- nvinfo : EIATTR_KPARAM_INFO
	.align		4
.L_27:
        /*0098*/ 	.byte	0x04, 0x17
        /*009a*/ 	.short	(.L_29 - .L_28)
.L_28:
        /*009c*/ 	.word	0x00000000
        /*00a0*/ 	.short	0x0000
        /*00a2*/ 	.short	0x0000
        /*00a4*/ 	.byte	0x00, 0xf4, 0x21, 0x00


	//----- nvinfo : EIATTR_SPARSE_MMA_MASK
	.align		4
.L_29:
        /*00a8*/ 	.byte	0x03, 0x50
        /*00aa*/ 	.short	0x0000


	//----- nvinfo : EIATTR_MAXREG_COUNT
	.align		4
        /*00ac*/ 	.byte	0x03, 0x1b
        /*00ae*/ 	.short	0x00ff


	//----- nvinfo : EIATTR_EXIT_INSTR_OFFSETS
	.align		4
        /*00b0*/ 	.byte	0x04, 0x1c
        /*00b2*/ 	.short	(.L_31 - .L_30)


	//   ....[0]....
.L_30:
        /*00b4*/ 	.word	0x000009c0


	//   ....[1]....
        /*00b8*/ 	.word	0x00000a60


	//----- nvinfo : EIATTR_REQNTID
	.align		4
.L_31:
        /*00bc*/ 	.byte	0x04, 0x10
        /*00be*/ 	.short	(.L_33 - .L_32)
.L_32:
        /*00c0*/ 	.word	0x00000080
        /*00c4*/ 	.word	0x00000001
        /*00c8*/ 	.word	0x00000001


	//----- nvinfo : EIATTR_CBANK_PARAM_SIZE
	.align		4
.L_33:
        /*00cc*/ 	.byte	0x03, 0x19
        /*00ce*/ 	.short	0x0048


	//----- nvinfo : EIATTR_PARAM_CBANK
	.align		4
        /*00d0*/ 	.byte	0x04, 0x0a
        /*00d2*/ 	.short	(.L_35 - .L_34)
	.align		4
.L_34:
        /*00d4*/ 	.word	index@(.nv.constant0.triton_poi_fused_add_convolution_mul_23)
        /*00d8*/ 	.short	0x0210
        /*00da*/ 	.short	0x0048


	//----- nvinfo : EIATTR_SW_WAR
	.align		4
.L_35:
        /*00dc*/ 	.byte	0x04, 0x36
        /*00de*/ 	.short	(.L_37 - .L_36)
.L_36:
        /*00e0*/ 	.word	0x00000008
.L_37:


//--------------------- .nv.callgraph             --------------------------
	.section	.nv.callgraph,"",@"SHT_CUDA_CALLGRAPH"
	.align	4
	.sectionentsize	8
	.align		4
        /*0000*/ 	.word	0x00000000
	.align		4
        /*0004*/ 	.word	0xffffffff
	.align		4
        /*0008*/ 	.word	0x00000000
	.align		4
        /*000c*/ 	.word	0xfffffffe
	.align		4
        /*0010*/ 	.word	0x00000000
	.align		4
        /*0014*/ 	.word	0xfffffffd
	.align		4
        /*0018*/ 	.word	0x00000000
	.align		4
        /*001c*/ 	.word	0xfffffffc


//--------------------- .text.triton_poi_fused_add_convolution_mul_23 --------------------------
	.section	.text.triton_poi_fused_add_convolution_mul_23,"ax",@progbits
	.sectionflags	@"SHF_BARRIERS=1"
	.align	128
        .global         triton_poi_fused_add_convolution_mul_23
        .type           triton_poi_fused_add_convolution_mul_23,@function
        .size           triton_poi_fused_add_convolution_mul_23,(.L_x_1 - triton_poi_fused_add_convolution_mul_23)
        .other          triton_poi_fused_add_convolution_mul_23,@"STO_CUDA_ENTRY STV_DEFAULT"
triton_poi_fused_add_convolution_mul_23:
.text.triton_poi_fused_add_convolution_mul_23:
[----:B------:R-:W0:Y:S01]  /*0000*/  LDC R1, c[0x0][0x28] ;  /* 0x00000a00ff017b82 */ /* 0x000e220000000800 */
[----:B------:R-:W1:Y:S07]  /*0010*/  S2R R4, SR_CTAID.Y ;  /* 0x0000000000047919 */ /* 0x000e6e0000002600 */
[----:B------:R-:W2:Y:S01]  /*0020*/  LDC.64 R22, c[0x0][0x228] ;  /* 0x00008a00ff167b82 */ /* 0x000ea20000000a00 */
[----:B------:R-:W-:Y:S02]  /*0030*/  CS2R R14, SRZ ;  /* 0x00000000000e7805 */ /* 0x000fe4000001ff00 */
[----:B------:R-:W-:Y:S01]  /*0040*/  CS2R R38, SRZ ;  /* 0x0000000000267805 */ /* 0x000fe2000001ff00 */
[----:B------:R-:W3:Y:S01]  /*0050*/  S2R R10, SR_TID.X ;  /* 0x00000000000a7919 */ /* 0x000ee20000002100 */
[----:B------:R-:W4:Y:S03]  /*0060*/  S2R R8, SR_CTAID.X ;  /* 0x0000000000087919 */ /* 0x000f260000002500 */
[----:B------:R-:W5:Y:S08]  /*0070*/  LDC.64 R34, c[0x0][0x218] ;  /* 0x00008600ff227b82 */ /* 0x000f700000000a00 */
[----:B------:R-:W2:Y:S01]  /*0080*/  LDC.64 R20, c[0x0][0x210] ;  /* 0x00008400ff147b82 */ /* 0x000ea20000000a00 */
[----:B------:R-:W-:Y:S01]  /*0090*/  ULDC.64 UR6, c[0x0][0x208] ;  /* 0x0000820000067ab9 */ /* 0x000fe20000000a00 */
[----:B------:R-:W-:-:S06]  /*00a0*/  HFMA2.MMA R43, -RZ, RZ, 0, 0 ;  /* 0x00000000ff2b7435 */ /* 0x000fcc00000001ff */
[----:B------:R-:W2:Y:S01]  /*00b0*/  LDC.64 R26, c[0x0][0x240] ;  /* 0x00009000ff1a7b82 */ /* 0x000ea20000000a00 */
[----:B-1----:R-:W-:-:S07]  /*00c0*/  SHF.L.U32 R13, R4, 0xa, RZ ;  /* 0x0000000a040d7819 */ /* 0x002fce00000006ff */
[----:B------:R-:W1:Y:S01]  /*00d0*/  LDC.64 R32, c[0x0][0x230] ;  /* 0x00008c00ff207b82 */ /* 0x000e620000000a00 */
[----:B---3--:R-:W-:-:S04]  /*00e0*/  LOP3.LUT R45, R13, 0x7f, R10, 0xf8, !PT ;  /* 0x0000007f0d2d7812 */ /* 0x008fc800078ef80a */
[----:B----4-:R-:W-:-:S03]  /*00f0*/  LEA R45, R45, R8, 0x7 ;  /* 0x000000082d2d7211 */ /* 0x010fc600078e38ff */
[----:B------:R-:W3:Y:S01]  /*0100*/  LDC.64 R28, c[0x0][0x220] ;  /* 0x00008800ff1c7b82 */ /* 0x000ee20000000a00 */
[C---:B------:R-:W-:Y:S02]  /*0110*/  ISETP.GE.AND P0, PT, R8.reuse, 0x80, PT ;  /* 0x000000800800780c */ /* 0x040fe40003f06270 */
[----:B------:R-:W-:Y:S01]  /*0120*/  IADD3 R37, R45, 0xc000, RZ ;  /* 0x0000c0002d257810 */ /* 0x000fe20007ffe0ff */
[----:B------:R-:W-:Y:S01]  /*0130*/  HFMA2.MMA R11, -RZ, RZ, 0, 0 ;  /* 0x00000000ff0b7435 */ /* 0x000fe200000001ff */
[----:B------:R-:W-:Y:S01]  /*0140*/  MOV R12, RZ ;  /* 0x000000ff000c7202 */ /* 0x000fe20000000f00 */
[----:B-----5:R-:W-:Y:S01]  /*0150*/  IMAD.WIDE R34, R8, 0x4, R34 ;  /* 0x0000000408227825 */ /* 0x020fe200078e0222 */
[----:B------:R-:W-:Y:S01]  /*0160*/  IADD3 R6, R45, 0x4000, RZ ;  /* 0x000040002d067810 */ /* 0x000fe20007ffe0ff */
[----:B------:R-:W4:Y:S01]  /*0170*/  LDC.64 R30, c[0x0][0x238] ;  /* 0x00008e00ff1e7b82 */ /* 0x000f220000000a00 */
[----:B------:R-:W-:Y:S01]  /*0180*/  IADD3 R7, R45, 0x8000, RZ ;  /* 0x000080002d077810 */ /* 0x000fe20007ffe0ff */
[----:B--2---:R-:W-:Y:S01]  /*0190*/  IMAD.WIDE R18, R37, 0x4, R22 ;  /* 0x0000000425127825 */ /* 0x004fe200078e0216 */
[----:B------:R-:W-:-:S03]  /*01a0*/  IADD3 R9, R45, 0x10000, RZ ;  /* 0x000100002d097810 */ /* 0x000fc60007ffe0ff */
[----:B------:R-:W2:Y:S01]  /*01b0*/  @!P0 LDG.E.EL R12, desc[UR6][R34.64] ;  /* 0x00000006220c8981 */ /* 0x000ea2000c2e1900 */
[----:B------:R-:W-:-:S03]  /*01c0*/  IMAD.WIDE R24, R6, 0x4, R22 ;  /* 0x0000000406187825 */ /* 0x000fc600078e0216 */
[----:B------:R5:W2:Y:S01]  /*01d0*/  @!P0 LDG.E.EL R14, desc[UR6][R18.64] ;  /* 0x00000006120e8981 */ /* 0x000aa2000c2e1900 */
[--C-:B------:R-:W-:Y:S01]  /*01e0*/  IMAD.WIDE R40, R7, 0x4, R22.reuse ;  /* 0x0000000407287825 */ /* 0x100fe200078e0216 */
[----:B------:R-:W-:Y:S02]  /*01f0*/  CS2R R16, SRZ ;  /* 0x0000000000107805 */ /* 0x000fe4000001ff00 */
[----:B------:R1:W2:Y:S01]  /*0200*/  @!P0 LDG.E.EL R39, desc[UR6][R24.64] ;  /* 0x0000000618278981 */ /* 0x0002a2000c2e1900 */
[----:B------:R-:W-:-:S03]  /*0210*/  IMAD.WIDE R2, R45, 0x4, R22 ;  /* 0x000000042d027825 */ /* 0x000fc600078e0216 */
[----:B------:R1:W2:Y:S01]  /*0220*/  @!P0 LDG.E.EL R43, desc[UR6][R40.64] ;  /* 0x00000006282b8981 */ /* 0x0002a2000c2e1900 */
[----:B0----5:R-:W-:Y:S01]  /*0230*/  IMAD.WIDE R18, R45, 0x4, R20 ;  /* 0x000000042d127825 */ /* 0x021fe200078e0214 */
[----:B------:R-:W-:Y:S01]  /*0240*/  MOV R5, RZ ;  /* 0x000000ff00057202 */ /* 0x000fe20000000f00 */
[----:B------:R-:W-:Y:S01]  /*0250*/  HFMA2.MMA R0, -RZ, RZ, 0, 0 ;  /* 0x00000000ff007435 */ /* 0x000fe200000001ff */
[----:B------:R-:W-:Y:S01]  /*0260*/  CS2R R34, SRZ ;  /* 0x0000000000227805 */ /* 0x000fe2000001ff00 */
[----:B-1----:R-:W-:Y:S01]  /*0270*/  IMAD.WIDE R24, R9, 0x4, R22 ;  /* 0x0000000409187825 */ /* 0x002fe200078e0216 */
[----:B------:R-:W2:Y:S01]  /*0280*/  @!P0 LDG.E.EL R11, desc[UR6][R18.64] ;  /* 0x00000006120b8981 */ /* 0x000ea2000c2e1900 */
[----:B------:R-:W-:-:S03]  /*0290*/  IADD3 R41, R45, 0x14000, RZ ;  /* 0x000140002d297810 */ /* 0x000fc60007ffe0ff */
[----:B------:R0:W5:Y:S01]  /*02a0*/  @!P0 LDG.E.EL R17, desc[UR6][R24.64] ;  /* 0x0000000618118981 */ /* 0x000162000c2e1900 */
[C---:B------:R-:W-:Y:S01]  /*02b0*/  IMAD.WIDE R26, R8.reuse, 0x4, R26 ;  /* 0x00000004081a7825 */ /* 0x040fe200078e021a */
[----:B------:R-:W-:Y:S02]  /*02c0*/  IADD3 R40, R45, 0x18000, RZ ;  /* 0x000180002d287810 */ /* 0x000fe40007ffe0ff */
[----:B------:R1:W5:Y:S01]  /*02d0*/  @!P0 LDG.E.EL R15, desc[UR6][R2.64] ;  /* 0x00000006020f8981 */ /* 0x000362000c2e1900 */
[----:B------:R-:W-:Y:S01]  /*02e0*/  IADD3 R45, R45, 0x1c000, RZ ;  /* 0x0001c0002d2d7810 */ /* 0x000fe20007ffe0ff */
[----:B------:R-:W-:Y:S01]  /*02f0*/  IMAD.WIDE R32, R8, 0x4, R32 ;  /* 0x0000000408207825 */ /* 0x000fe200078e0220 */
[----:B------:R-:W-:Y:S01]  /*0300*/  MOV R36, RZ ;  /* 0x000000ff00247202 */ /* 0x000fe20000000f00 */
[----:B------:R4:W5:Y:S02]  /*0310*/  @!P0 LDG.E.EL R35, desc[UR6][R26.64] ;  /* 0x000000061a238981 */ /* 0x000964000c2e1900 */
[----:B0-----:R-:W-:Y:S01]  /*0320*/  IMAD.WIDE R24, R41, 0x4, R22 ;  /* 0x0000000429187825 */ /* 0x001fe200078e0216 */
[----:B-1----:R-:W-:-:S03]  /*0330*/  CS2R R2, SRZ ;  /* 0x0000000000027805 */ /* 0x002fc6000001ff00 */
[C---:B---3--:R-:W-:Y:S01]  /*0340*/  IMAD.WIDE R28, R8.reuse, 0x4, R28 ;  /* 0x00000004081c7825 */ /* 0x048fe200078e021c */
[----:B------:R0:W3:Y:S03]  /*0350*/  @!P0 LDG.E.EL R5, desc[UR6][R24.64] ;  /* 0x0000000618058981 */ /* 0x0000e6000c2e1900 */
[----:B----4-:R-:W-:Y:S01]  /*0360*/  IMAD.WIDE R30, R8, 0x4, R30 ;  /* 0x00000004081e7825 */ /* 0x010fe200078e021e */
[----:B------:R1:W5:Y:S03]  /*0370*/  @!P0 LDG.E.EL R2, desc[UR6][R32.64] ;  /* 0x0000000620028981 */ /* 0x000366000c2e1900 */
[----:B------:R-:W-:Y:S01]  /*0380*/  IMAD.WIDE R26, R40, 0x4, R22 ;  /* 0x00000004281a7825 */ /* 0x000fe200078e0216 */
[----:B------:R4:W5:Y:S03]  /*0390*/  @!P0 LDG.E.EL R3, desc[UR6][R28.64] ;  /* 0x000000061c038981 */ /* 0x000966000c2e1900 */
[--C-:B0-----:R-:W-:Y:S01]  /*03a0*/  IMAD.WIDE R24, R6, 0x4, R20.reuse ;  /* 0x0000000406187825 */ /* 0x101fe200078e0214 */
[----:B------:R0:W3:Y:S03]  /*03b0*/  @!P0 LDG.E.EL R0, desc[UR6][R30.64] ;  /* 0x000000061e008981 */ /* 0x0000e6000c2e1900 */
[----:B------:R-:W-:Y:S01]  /*03c0*/  IMAD.WIDE R6, R7, 0x4, R20 ;  /* 0x0000000407067825 */ /* 0x000fe200078e0214 */
[----:B-1----:R-:W-:Y:S01]  /*03d0*/  CS2R R32, SRZ ;  /* 0x0000000000207805 */ /* 0x002fe2000001ff00 */
[----:B------:R-:W3:Y:S02]  /*03e0*/  @!P0 LDG.E.EL R36, desc[UR6][R24.64] ;  /* 0x0000000618248981 */ /* 0x000ee4000c2e1900 */
[----:B------:R-:W-:-:S02]  /*03f0*/  IMAD.WIDE R22, R45, 0x4, R22 ;  /* 0x000000042d167825 */ /* 0x000fc400078e0216 */
[----:B------:R-:W3:Y:S02]  /*0400*/  @!P0 LDG.E.EL R38, desc[UR6][R6.64] ;  /* 0x0000000606268981 */ /* 0x000ee4000c2e1900 */
[--C-:B----4-:R-:W-:Y:S01]  /*0410*/  IMAD.WIDE R28, R37, 0x4, R20.reuse ;  /* 0x00000004251c7825 */ /* 0x110fe200078e0214 */
[----:B------:R-:W-:Y:S01]  /*0420*/  HFMA2.MMA R37, -RZ, RZ, 0, 0 ;  /* 0x00000000ff257435 */ /* 0x000fe200000001ff */
[----:B------:R1:W4:Y:S02]  /*0430*/  @!P0 LDG.E.EL R16, desc[UR6][R22.64] ;  /* 0x0000000616108981 */ /* 0x000324000c2e1900 */
[--C-:B0-----:R-:W-:Y:S01]  /*0440*/  IMAD.WIDE R30, R9, 0x4, R20.reuse ;  /* 0x00000004091e7825 */ /* 0x101fe200078e0214 */
[----:B------:R-:W-:Y:S01]  /*0450*/  HFMA2.MMA R9, -RZ, RZ, 0, 0 ;  /* 0x00000000ff097435 */ /* 0x000fe200000001ff */
[----:B------:R-:W4:Y:S04]  /*0460*/  @!P0 LDG.E.EL R33, desc[UR6][R28.64] ;  /* 0x000000061c218981 */ /* 0x000f28000c2e1900 */
[----:B------:R-:W4:Y:S01]  /*0470*/  @!P0 LDG.E.EL R32, desc[UR6][R30.64] ;  /* 0x000000061e208981 */ /* 0x000f22000c2e1900 */
[----:B-1----:R-:W-:-:S03]  /*0480*/  IMAD.WIDE R22, R41, 0x4, R20 ;  /* 0x0000000429167825 */ /* 0x002fc600078e0214 */
[----:B------:R3:W4:Y:S01]  /*0490*/  @!P0 LDG.E.EL R34, desc[UR6][R26.64] ;  /* 0x000000061a228981 */ /* 0x000722000c2e1900 */
[----:B------:R-:W-:-:S03]  /*04a0*/  IMAD.WIDE R40, R40, 0x4, R20 ;  /* 0x0000000428287825 */ /* 0x000fc600078e0214 */
[----:B------:R-:W4:Y:S01]  /*04b0*/  @!P0 LDG.E.EL R9, desc[UR6][R22.64] ;  /* 0x0000000616098981 */ /* 0x000f22000c2e1900 */
[----:B------:R-:W-:Y:S01]  /*04c0*/  IMAD.WIDE R20, R45, 0x4, R20 ;  /* 0x000000042d147825 */ /* 0x000fe200078e0214 */
[----:B------:R-:W-:-:S04]  /*04d0*/  MOV R45, RZ ;  /* 0x000000ff002d7202 */ /* 0x000fc80000000f00 */
[----:B------:R-:W4:Y:S04]  /*04e0*/  @!P0 LDG.E.EL R37, desc[UR6][R20.64] ;  /* 0x0000000614258981 */ /* 0x000f28000c2e1900 */
[----:B------:R-:W4:Y:S01]  /*04f0*/  @!P0 LDG.E.EL R45, desc[UR6][R40.64] ;  /* 0x00000006282d8981 */ /* 0x000f22000c2e1900 */
[----:B------:R-:W0:Y:S01]  /*0500*/  S2UR UR5, SR_CgaCtaId ;  /* 0x00000000000579c3 */ /* 0x000e220000008800 */
[----:B------:R-:W-:-:S04]  /*0510*/  SHF.L.U32 R10, R10, 0x2, RZ ;  /* 0x000000020a0a7819 */ /* 0x000fc800000006ff */
[----:B------:R-:W-:Y:S01]  /*0520*/  LOP3.LUT R10, R10, 0x1fc, RZ, 0xc0, !PT ;  /* 0x000001fc0a0a7812 */ /* 0x000fe200078ec0ff */
[----:B------:R-:W-:-:S03]  /*0530*/  UMOV UR4, 0x400 ;  /* 0x0000040000047882 */ /* 0x000fc60000000000 */
[----:B------:R-:W-:Y:S01]  /*0540*/  LOP3.LUT R10, R13, R10, RZ, 0xfc, !PT ;  /* 0x0000000a0d0a7212 */ /* 0x000fe200078efcff */
[----:B0-----:R-:W-:Y:S01]  /*0550*/  UPRMT UR4, UR5, 0x654, UR4 ;  /* 0x0000065405047896 */ /* 0x001fe20008000004 */
[----:B------:R-:W-:Y:S01]  /*0560*/  BAR.SYNC.DEFER_BLOCKING 0x0 ;  /* 0x0000000000007b1d */ /* 0x000fe20000010000 */
[----:B--2---:R-:W-:-:S05]  /*0570*/  FADD R42, R12, R11 ;  /* 0x0000000b0c2a7221 */ /* 0x004fca0000000000 */
[----:B------:R-:W0:Y:S01]  /*0580*/  S2R R11, SR_TID.X ;  /* 0x00000000000b7919 */ /* 0x000e220000002100 */
[----:B------:R1:W-:Y:S01]  /*0590*/  @!P0 STG.E desc[UR6][R18.64], R42 ;  /* 0x0000002a12008986 */ /* 0x0003e2000c101906 */
[----:B-----5:R-:W-:Y:S01]  /*05a0*/  FFMA R15, R15, R3, R2 ;  /* 0x000000030f0f7223 */ /* 0x020fe20000000002 */
[----:B---3--:R-:W-:Y:S01]  /*05b0*/  FFMA R26, R42, R0, R35 ;  /* 0x000000002a1a7223 */ /* 0x008fe20000000023 */
[----:B------:R-:W-:-:S03]  /*05c0*/  FADD R36, R12, R36 ;  /* 0x000000240c247221 */ /* 0x000fc60000000000 */
[----:B------:R-:W-:Y:S01]  /*05d0*/  FADD R13, R15, R26 ;  /* 0x0000001a0f0d7221 */ /* 0x000fe20000000000 */
[-C--:B------:R-:W-:Y:S01]  /*05e0*/  FFMA R15, R39, R3.reuse, R2 ;  /* 0x00000003270f7223 */ /* 0x080fe20000000002 */
[----:B-1----:R-:W-:Y:S01]  /*05f0*/  FADD R42, R12, R38 ;  /* 0x000000260c2a7221 */ /* 0x002fe20000000000 */
[-CC-:B------:R-:W-:Y:S01]  /*0600*/  FFMA R18, R36, R0.reuse, R35.reuse ;  /* 0x0000000024127223 */ /* 0x180fe20000000023 */
[-C--:B------:R-:W-:Y:S02]  /*0610*/  FFMA R19, R43, R3.reuse, R2 ;  /* 0x000000032b137223 */ /* 0x080fe40000000002 */
[-C--:B------:R-:W-:Y:S01]  /*0620*/  FFMA R26, R42, R0.reuse, R35 ;  /* 0x000000002a1a7223 */ /* 0x080fe20000000023 */
[----:B------:R-:W-:Y:S01]  /*0630*/  FADD R15, R15, R18 ;  /* 0x000000120f0f7221 */ /* 0x000fe20000000000 */
[----:B----4-:R-:W-:Y:S01]  /*0640*/  FADD R33, R12, R33 ;  /* 0x000000210c217221 */ /* 0x010fe20000000000 */
[----:B------:R-:W-:Y:S01]  /*0650*/  FFMA R14, R14, R3, R2 ;  /* 0x000000030e0e7223 */ /* 0x000fe20000000002 */
[----:B0-----:R-:W-:Y:S01]  /*0660*/  LOP3.LUT R18, R11, 0x7f, RZ, 0xc0, !PT ;  /* 0x0000007f0b127812 */ /* 0x001fe200078ec0ff */
[----:B------:R-:W-:Y:S01]  /*0670*/  FADD R19, R19, R26 ;  /* 0x0000001a13137221 */ /* 0x000fe20000000000 */
[----:B------:R-:W-:Y:S01]  /*0680*/  FFMA R27, R33, R0, R35 ;  /* 0x00000000211b7223 */ /* 0x000fe20000000023 */
[----:B------:R-:W-:Y:S01]  /*0690*/  FADD R32, R12, R32 ;  /* 0x000000200c207221 */ /* 0x000fe20000000000 */
[----:B------:R-:W-:Y:S01]  /*06a0*/  @!P0 STG.E desc[UR6][R24.64], R36 ;  /* 0x0000002418008986 */ /* 0x000fe2000c101906 */
[----:B------:R-:W-:Y:S01]  /*06b0*/  LEA R18, R18, UR4, 0x2 ;  /* 0x0000000412127c11 */ /* 0x000fe2000f8e10ff */
[----:B------:R-:W-:-:S02]  /*06c0*/  FADD R27, R14, R27 ;  /* 0x0000001b0e1b7221 */ /* 0x000fc40000000000 */
[----:B------:R0:W-:Y:S01]  /*06d0*/  @!P0 STG.E desc[UR6][R6.64], R42 ;  /* 0x0000002a06008986 */ /* 0x0001e2000c101906 */
[----:B------:R-:W-:-:S03]  /*06e0*/  FADD R26, R12, R9 ;  /* 0x000000090c1a7221 */ /* 0x000fc60000000000 */
[----:B------:R-:W-:Y:S01]  /*06f0*/  @!P0 STG.E desc[UR6][R28.64], R33 ;  /* 0x000000211c008986 */ /* 0x000fe2000c101906 */
[----:B------:R-:W-:-:S03]  /*0700*/  FADD R44, R12, R37 ;  /* 0x000000250c2c7221 */ /* 0x000fc60000000000 */
[----:B------:R-:W-:Y:S01]  /*0710*/  @!P0 STG.E desc[UR6][R30.64], R32 ;  /* 0x000000201e008986 */ /* 0x000fe2000c101906 */
[----:B------:R-:W-:-:S03]  /*0720*/  FADD R38, R12, R45 ;  /* 0x0000002d0c267221 */ /* 0x000fc60000000000 */
[----:B------:R-:W-:Y:S04]  /*0730*/  @!P0 STG.E desc[UR6][R22.64], R26 ;  /* 0x0000001a16008986 */ /* 0x000fe8000c101906 */
[----:B------:R-:W-:Y:S04]  /*0740*/  @!P0 STG.E desc[UR6][R40.64], R38 ;  /* 0x0000002628008986 */ /* 0x000fe8000c101906 */
[----:B------:R-:W-:Y:S04]  /*0750*/  STS [R18], R13 ;  /* 0x0000000d12007388 */ /* 0x000fe80000000800 */
[----:B------:R-:W-:Y:S04]  /*0760*/  STS [R18+0x200], R15 ;  /* 0x0002000f12007388 */ /* 0x000fe80000000800 */
[----:B------:R1:W-:Y:S04]  /*0770*/  STS [R18+0x400], R19 ;  /* 0x0004001312007388 */ /* 0x0003e80000000800 */
[----:B------:R-:W-:Y:S04]  /*0780*/  STS [R18+0x600], R27 ;  /* 0x0006001b12007388 */ /* 0x000fe80000000800 */
[----:B------:R-:W-:Y:S01]  /*0790*/  @!P0 STG.E desc[UR6][R20.64], R44 ;  /* 0x0000002c14008986 */ /* 0x000fe2000c101906 */
[----:B------:R-:W-:-:S04]  /*07a0*/  SHF.L.U32 R11, R11, 0x2, RZ ;  /* 0x000000020b0b7819 */ /* 0x000fc800000006ff */
[----:B------:R-:W-:-:S04]  /*07b0*/  LOP3.LUT R9, R11, 0x1fc, RZ, 0xc0, !PT ;  /* 0x000001fc0b097812 */ /* 0x000fc800078ec0ff */
[----:B------:R-:W-:Y:S01]  /*07c0*/  LEA R9, R9, UR4, 0x2 ;  /* 0x0000000409097c11 */ /* 0x000fe2000f8e10ff */
[----:B------:R-:W-:Y:S01]  /*07d0*/  BAR.SYNC.DEFER_BLOCKING 0x0 ;  /* 0x0000000000007b1d */ /* 0x000fe20000010000 */
[----:B0-----:R-:W-:-:S04]  /*07e0*/  SHF.R.S32.HI R7, RZ, 0x1f, R10 ;  /* 0x0000001fff077819 */ /* 0x001fc8000001140a */
[----:B------:R-:W-:Y:S01]  /*07f0*/  LEA.HI R11, R7, R10, RZ, 0x8 ;  /* 0x0000000a070b7211 */ /* 0x000fe200078f40ff */
[-CC-:B------:R-:W-:Y:S01]  /*0800*/  FFMA R17, R17, R3.reuse, R2.reuse ;  /* 0x0000000311117223 */ /* 0x180fe20000000002 */
[-CC-:B------:R-:W-:Y:S01]  /*0810*/  FFMA R5, R5, R3.reuse, R2.reuse ;  /* 0x0000000305057223 */ /* 0x180fe20000000002 */
[-CC-:B------:R-:W-:Y:S01]  /*0820*/  FFMA R34, R34, R3.reuse, R2.reuse ;  /* 0x0000000322227223 */ /* 0x180fe20000000002 */
[----:B-1----:R-:W-:Y:S01]  /*0830*/  LOP3.LUT R19, R11, 0xffffff00, RZ, 0xc0, !PT ;  /* 0xffffff000b137812 */ /* 0x002fe200078ec0ff */
[----:B------:R-:W-:Y:S01]  /*0840*/  FFMA R16, R16, R3, R2 ;  /* 0x0000000310107223 */ /* 0x000fe20000000002 */
[----:B------:R-:W0:Y:S02]  /*0850*/  LDS.128 R12, [R9] ;  /* 0x00000000090c7984 */ /* 0x000e240000000c00 */
[----:B------:R-:W-:Y:S01]  /*0860*/  IADD3 R19, R10, -R19, RZ ;  /* 0x800000130a137210 */ /* 0x000fe20007ffe0ff */
[-CC-:B------:R-:W-:Y:S01]  /*0870*/  FFMA R32, R32, R0.reuse, R35.reuse ;  /* 0x0000000020207223 */ /* 0x180fe20000000023 */
[-CC-:B------:R-:W-:Y:S01]  /*0880*/  FFMA R26, R26, R0.reuse, R35.reuse ;  /* 0x000000001a1a7223 */ /* 0x180fe20000000023 */
[-CC-:B------:R-:W-:Y:S01]  /*0890*/  FFMA R3, R38, R0.reuse, R35.reuse ;  /* 0x0000000026037223 */ /* 0x180fe20000000023 */
[----:B------:R-:W-:Y:S01]  /*08a0*/  FFMA R35, R44, R0, R35 ;  /* 0x000000002c237223 */ /* 0x000fe20000000023 */
[----:B------:R-:W-:Y:S01]  /*08b0*/  LEA R8, R8, R19, 0x8 ;  /* 0x0000001308087211 */ /* 0x000fe200078e40ff */
[----:B------:R-:W-:Y:S01]  /*08c0*/  FADD R17, R17, R32 ;  /* 0x0000002011117221 */ /* 0x000fe20000000000 */
[----:B------:R-:W-:Y:S01]  /*08d0*/  BAR.SYNC.DEFER_BLOCKING 0x0 ;  /* 0x0000000000007b1d */ /* 0x000fe20000010000 */
[----:B------:R-:W-:Y:S01]  /*08e0*/  FADD R5, R5, R26 ;  /* 0x0000001a05057221 */ /* 0x000fe20000000000 */
[----:B------:R-:W-:Y:S01]  /*08f0*/  FADD R19, R34, R3 ;  /* 0x0000000322137221 */ /* 0x000fe20000000000 */
[----:B------:R-:W-:-:S05]  /*0900*/  FADD R35, R16, R35 ;  /* 0x0000002310237221 */ /* 0x000fca0000000000 */
[----:B------:R-:W1:Y:S01]  /*0910*/  LDC.64 R6, c[0x0][0x248] ;  /* 0x00009200ff067b82 */ /* 0x000e620000000a00 */
[----:B------:R-:W-:-:S04]  /*0920*/  SHF.L.U32 R11, R11, 0x7, RZ ;  /* 0x000000070b0b7819 */ /* 0x000fc800000006ff */
[----:B------:R-:W-:Y:S01]  /*0930*/  LOP3.LUT R11, R11, 0xffff8000, RZ, 0xc0, !PT ;  /* 0xffff80000b0b7812 */ /* 0x000fe200078ec0ff */
[----:B------:R2:W-:Y:S04]  /*0940*/  STS [R18], R17 ;  /* 0x0000001112007388 */ /* 0x0005e80000000800 */
[----:B------:R2:W-:Y:S04]  /*0950*/  STS [R18+0x200], R5 ;  /* 0x0002000512007388 */ /* 0x0005e80000000800 */
[----:B------:R2:W-:Y:S04]  /*0960*/  STS [R18+0x400], R19 ;  /* 0x0004001312007388 */ /* 0x0005e80000000800 */
[----:B------:R2:W-:Y:S01]  /*0970*/  STS [R18+0x600], R35 ;  /* 0x0006002312007388 */ /* 0x0005e20000000800 */
[----:B------:R-:W-:-:S05]  /*0980*/  IADD3 R11, R8, R11, RZ ;  /* 0x0000000b080b7210 */ /* 0x000fca0007ffe0ff */
[----:B-1----:R-:W-:Y:S01]  /*0990*/  IMAD.WIDE R2, R11, 0x4, R6 ;  /* 0x000000040b027825 */ /* 0x002fe200078e0206 */
[----:B------:R-:W-:Y:S06]  /*09a0*/  BAR.SYNC.DEFER_BLOCKING 0x0 ;  /* 0x0000000000007b1d */ /* 0x000fec0000010000 */
[----:B0-----:R2:W-:Y:S01]  /*09b0*/  @!P0 STG.E.128 desc[UR6][R2.64], R12 ;  /* 0x0000000c02008986 */ /* 0x0015e2000c101d06 */
[----:B------:R-:W-:Y:S05]  /*09c0*/  @P0 EXIT ;  /* 0x000000000000094d */ /* 0x000fea0003800000 */
[----:B--2---:R-:W0:Y:S01]  /*09d0*/  LDS.128 R12, [R9] ;  /* 0x00000000090c7984 */ /* 0x004e220000000c00 */
[----:B------:R-:W-:-:S04]  /*09e0*/  SHF.R.S32.HI R3, RZ, 0x15, R4 ;  /* 0x00000015ff037819 */ /* 0x000fc80000011404 */
[----:B------:R-:W-:-:S04]  /*09f0*/  SGXT R3, R3, 0x1 ;  /* 0x000000010303781a */ /* 0x000fc80000000200 */
[----:B------:R-:W-:-:S04]  /*0a00*/  LEA.HI R3, R3, R10, RZ, 0x8 ;  /* 0x0000000a03037211 */ /* 0x000fc800078f40ff */
[----:B------:R-:W-:-:S04]  /*0a10*/  LEA R3, R3, 0x10000, 0x7 ;  /* 0x0001000003037811 */ /* 0x000fc800078e38ff */
[----:B------:R-:W-:-:S04]  /*0a20*/  LOP3.LUT R3, R3, 0xffff8000, RZ, 0xc0, !PT ;  /* 0xffff800003037812 */ /* 0x000fc800078ec0ff */
[----:B------:R-:W-:-:S05]  /*0a30*/  IADD3 R3, R8, R3, RZ ;  /* 0x0000000308037210 */ /* 0x000fca0007ffe0ff */
[----:B------:R-:W-:-:S05]  /*0a40*/  IMAD.WIDE R6, R3, 0x4, R6 ;  /* 0x0000000403067825 */ /* 0x000fca00078e0206 */
[----:B0-----:R-:W-:Y:S01]  /*0a50*/  STG.E.128 desc[UR6][R6.64], R12 ;  /* 0x0000000c06007986 */ /* 0x001fe2000c101d06 */
[----:B------:R-:W-:Y:S05]  /*0a60*/  EXIT ;  /* 0x000000000000794d */ /* 0x000fea0003800000 */
.L_x_0:
[----:B------:R-:W-:-:S00]  /*0a70*/  BRA `(.L_x_0) ;  /* 0xfffffffc00fc7947 */ /* 0x000fc0000383ffff */
[----:B------:R-:W-:-:S00]  /*0a80*/  NOP ;  /* 0x0000000000007918 */ /* 0x000fc00000000000 */
[----:B------:R-:W-:-:S00]  /*0a90*/  NOP ;  /* 0x0000000000007918 */ /* 0x000fc00000000000 */
[----:B------:R-:W-:-:S00]  /*0aa0*/  NOP ;  /* 0x0000000000007918 */ /* 0x000fc00000000000 */
[----:B------:R-:W-:-:S00]  /*0ab0*/  NOP ;  /* 0x0000000000007918 */ /* 0x000fc00000000000 */
[----:B------:R-:W-:-:S00]  /*0ac0*/  NOP ;  /* 0x0000000000007918 */ /* 0x000fc00000000000 */
[----:B------:R-:W-:-:S00]  /*0ad0*/  NOP ;  /* 0x0000000000007918 */ /* 0x000fc00000000000 */
[----:B------:R-:W-:-:S00]  /*0ae0*/  NOP ;  /* 0x0000000000007918 */ /* 0x000fc00000000000 */
[----:B------:R-:W-:-:S00]  /*0af0*/  NOP ;  /* 0x0000000000007918 */ /* 0x000fc00000000000 */
.L_x_1:


//--------------------- .nv.shared.triton_poi_fused_add_convolution_mul_23 --------------------------
	.section	.nv.shared.triton_poi_fused_add_convolution_mul_23,"aw",@nobits
	.sectionflags	@""
	.align	16
	.zero		1024


//--------------------- .nv.constant0.triton_poi_fused_add_convolution_mul_23 --------------------------
	.section	.nv.constant0.triton_poi_fused_add_convolution_mul_23,"a",@progbits
	.sectionflags	@""
	.align	4
.nv.constant0.triton_poi_fused_add_convolution_mul_23:
	.zero		600
